//
// Generated by NVIDIA NVVM Compiler
//
// Compiler Build ID: CL-36424714
// Cuda compilation tools, release 13.0, V13.0.88
// Based on NVVM 20.0.0
//

.version 9.0
.target sm_100
.address_size 64

	// .globl	_Z10ols_kerneli
.extern .func  (.param .b32 func_retval0) vprintf
(
	.param .b64 vprintf_param_0,
	.param .b64 vprintf_param_1
)
;
.global .align 1 .b8 $str[13] = {104, 101, 108, 108, 111, 32, 119, 111, 114, 108, 100, 10};

.visible .entry _Z10ols_kerneli(
	.param .u32 _Z10ols_kerneli_param_0
)
{
	.reg .b32 	%r<3>;
	.reg .b64 	%rd<3>;

	mov.u64 	%rd1, $str;
	cvta.global.u64 	%rd2, %rd1;
	{ // callseq 0, 0
	.param .b64 param0;
	st.param.b64 	[param0], %rd2;
	.param .b64 param1;
	st.param.b64 	[param1], 0;
	.param .b32 retval0;
	call.uni (retval0), 
	vprintf, 
	(
	param0, 
	param1
	);
	ld.param.b32 	%r1, [retval0];
	} // callseq 0
	ret;

}


// ===== COMPILED SASS (sm_100) =====

	.target	sm_100

	.elftype	@"ET_EXEC"


//--------------------- .note.nv.tkinfo           --------------------------
	.section	.note.nv.tkinfo,"",@"SHT_NOTE"
	.sectionflags	@"SHF_NOTE_NV_TKINFO"
	.tkinfo
        /*0018*/ 	.word	0x00000002
        /*0030*/ 	.string	""
        /*0030*/ 	.string	"ptxas"
        /*0030*/ 	.string	"Cuda compilation tools, release 13.0, V13.0.88"
        /*0030*/ 	.string	"Build cuda_13.0.r13.0/compiler.36424714_0"
        /*0030*/ 	.string	"-arch sm_100 -m 64 "



//--------------------- .note.nv.cuinfo           --------------------------
	.section	.note.nv.cuinfo,"",@"SHT_NOTE"
	.sectionflags	@"SHF_NOTE_NV_CUINFO"
        /*0018*/ 	.short	0x0002
        /*001a*/ 	.short	0x0064
        /*001c*/ 	.short	0x0082
	.zero		2


//--------------------- .nv.info                  --------------------------
	.section	.nv.info,"",@"SHT_CUDA_INFO"
	.align	4


	//----- nvinfo : EIATTR_REGCOUNT
	.align		4
        /*0000*/ 	.byte	0x04, 0x2f
        /*0002*/ 	.short	(.L_2 - .L_1)
	.align		4
.L_1:
        /*0004*/ 	.word	index@(_Z10ols_kerneli)
        /*0008*/ 	.word	0x00000018


	//----- nvinfo : EIATTR_FRAME_SIZE
	.align		4
.L_2:
        /*000c*/ 	.byte	0x04, 0x11
        /*000e*/ 	.short	(.L_4 - .L_3)
	.align		4
.L_3:
        /*0010*/ 	.word	index@(_Z10ols_kerneli)
        /*0014*/ 	.word	0x00000000


	//----- nvinfo : EIATTR_MIN_STACK_SIZE
	.align		4
.L_4:
        /*0018*/ 	.byte	0x04, 0x12
        /*001a*/ 	.short	(.L_6 - .L_5)
	.align		4
.L_5:
        /*001c*/ 	.word	index@(_Z10ols_kerneli)
        /*0020*/ 	.word	0x00000000
.L_6:


//--------------------- .nv.compat                --------------------------
	.section	.nv.compat,"",@"SHT_CUDA_COMPAT_INFO"
	.align	4
        /*0000*/ 	.byte	0x02, 0x09, 0x00, 0x00, 0x02, 0x02, 0x01, 0x00, 0x02, 0x05, 0x05, 0x00, 0x03, 0x07, 0x01, 0x01
        /*0010*/ 	.byte	0x02, 0x03, 0x00, 0x00, 0x02, 0x06, 0x01, 0x00, 0x04, 0x0b, 0x08, 0x00, 0x09, 0x00, 0x00, 0x00
        /*0020*/ 	.byte	0x00, 0x00, 0x00, 0x00


//--------------------- .nv.info._Z10ols_kerneli  --------------------------
	.section	.nv.info._Z10ols_kerneli,"",@"SHT_CUDA_INFO"
	.sectionflags	@""
	.align	4


	//----- nvinfo : EIATTR_CUDA_API_VERSION
	.align		4
        /*0000*/ 	.byte	0x04, 0x37
        /*0002*/ 	.short	(.L_8 - .L_7)
.L_7:
        /*0004*/ 	.word	0x00000082


	//----- nvinfo : EIATTR_KPARAM_INFO
	.align		4
.L_8:
        /*0008*/ 	.byte	0x04, 0x17
        /*000a*/ 	.short	(.L_10 - .L_9)
.L_9:
        /*000c*/ 	.word	0x00000000
        /*0010*/ 	.short	0x0000
        /*0012*/ 	.short	0x0000
        /*0014*/ 	.byte	0x00, 0xf0, 0x11, 0x00


	//----- nvinfo : EIATTR_SPARSE_MMA_MASK
	.align		4
.L_10:
        /*0018*/ 	.byte	0x03, 0x50
        /*001a*/ 	.short	0x0000


	//----- nvinfo : EIATTR_MAXREG_COUNT
	.align		4
        /*001c*/ 	.byte	0x03, 0x1b
        /*001e*/ 	.short	0x00ff


	//----- nvinfo : EIATTR_EXTERNS
	.align		4
        /*0020*/ 	.byte	0x04, 0x0f
        /*0022*/ 	.short	(.L_12 - .L_11)


	//   ....[0]....
	.align		4
.L_11:
        /*0024*/ 	.word	index@(vprintf)


	//----- nvinfo : EIATTR_MERCURY_ISA_VERSION
	.align		4
.L_12:
        /*0028*/ 	.byte	0x03, 0x5f
        /*002a*/ 	.short	0x0101


	//----- nvinfo : EIATTR_VRC_CTA_INIT_COUNT
	.align		4
        /*002c*/ 	.byte	0x02, 0x4a
	.zero		1
	.zero		1


	//----- nvinfo : EIATTR_SYSCALL_OFFSETS
	.align		4
        /*0030*/ 	.byte	0x04, 0x46
        /*0032*/ 	.short	(.L_14 - .L_13)


	//   ....[0]....
.L_13:
        /*0034*/ 	.word	0x00000080


	//----- nvinfo : EIATTR_EXIT_INSTR_OFFSETS
	.align		4
.L_14:
        /*0038*/ 	.byte	0x04, 0x1c
        /*003a*/ 	.short	(.L_16 - .L_15)


	//   ....[0]....
.L_15:
        /*003c*/ 	.word	0x00000090


	//----- nvinfo : EIATTR_CBANK_PARAM_SIZE
	.align		4
.L_16:
        /*0040*/ 	.byte	0x03, 0x19
        /*0042*/ 	.short	0x0004


	//----- nvinfo : EIATTR_PARAM_CBANK
	.align		4
        /*0044*/ 	.byte	0x04, 0x0a
        /*0046*/ 	.short	(.L_18 - .L_17)
	.align		4
.L_17:
        /*0048*/ 	.word	index@(.nv.constant0._Z10ols_kerneli)
        /*004c*/ 	.short	0x0380
        /*004e*/ 	.short	0x0004


	//----- nvinfo : EIATTR_SW_WAR
	.align		4
.L_18:
        /*0050*/ 	.byte	0x04, 0x36
        /*0052*/ 	.short	(.L_20 - .L_19)
.L_19:
        /*0054*/ 	.word	0x00000008
.L_20:


//--------------------- .nv.callgraph             --------------------------
	.section	.nv.callgraph,"",@"SHT_CUDA_CALLGRAPH"
	.align	4
	.sectionentsize	8
	.align		4
        /*0000*/ 	.word	0x00000000
	.align		4
        /*0004*/ 	.word	0xffffffff
	.align		4
        /*0008*/ 	.word	index@(_Z10ols_kerneli)
	.align		4
        /*000c*/ 	.word	index@(vprintf)
	.align		4
        /*0010*/ 	.word	0x00000000
	.align		4
        /*0014*/ 	.word	0xfffffffe
	.align		4
        /*0018*/ 	.word	0x00000000
	.align		4
        /*001c*/ 	.word	0xfffffffd
	.align		4
        /*0020*/ 	.word	0x00000000
	.align		4
        /*0024*/ 	.word	0xfffffffc


//--------------------- .nv.constant4             --------------------------
	.section	.nv.constant4,"a",@progbits
	.align	8
	.align		8
.nv.constant4:
        /*0000*/ 	.dword	vprintf
	.align		8
        /*0008*/ 	.dword	$str


//--------------------- .text._Z10ols_kerneli     --------------------------
	.section	.text._Z10ols_kerneli,"ax",@progbits
	.align	128
        .global         _Z10ols_kerneli
        .type           _Z10ols_kerneli,@function
        .size           _Z10ols_kerneli,(.L_x_2 - _Z10ols_kerneli)
        .other          _Z10ols_kerneli,@"STO_CUDA_ENTRY STV_DEFAULT"
_Z10ols_kerneli:
.text._Z10ols_kerneli:
[----:B------:R-:W0:Y:S01]  /*0000*/  LDC R1, c[0x0][0x37c] ;  /* 0x0000df00ff017b82 */ /* 0x000e220000000800 */
[----:B------:R-:W-:Y:S01]  /*0010*/  MOV R0, 0x0 ;  /* 0x0000000000007802 */ /* 0x000fe20000000f00 */
[----:B------:R-:W1:Y:S01]  /*0020*/  LDCU.64 UR4, c[0x4][0x8] ;  /* 0x01000100ff0477ac */ /* 0x000e620008000a00 */
[----:B------:R-:W-:-:S05]  /*0030*/  CS2R R6, SRZ ;  /* 0x0000000000067805 */ /* 0x000fca000001ff00 */
[----:B------:R2:W3:Y:S01]  /*0040*/  LDC.64 R2, c[0x4][R0] ;  /* 0x0100000000027b82 */ /* 0x0004e20000000a00 */
[----:B-1----:R-:W-:Y:S02]  /*0050*/  IMAD.U32 R4, RZ, RZ, UR4 ;  /* 0x00000004ff047e24 */ /* 0x002fe4000f8e00ff */
[----:B--2---:R-:W-:-:S07]  /*0060*/  IMAD.U32 R5, RZ, RZ, UR5 ;  /* 0x00000005ff057e24 */ /* 0x004fce000f8e00ff */
[----:B------:R-:W-:-:S07]  /*0070*/  LEPC R20, `(.L_x_0) ;  /* 0x000000001014794e */ /* 0x000fce0000000000 */
[----:B0--3--:R-:W-:Y:S05]  /*0080*/  CALL.ABS.NOINC R2 ;  /* 0x0000000002007343 */ /* 0x009fea0003c00000 */
.L_x_0:
[----:B------:R-:W-:Y:S05]  /*0090*/  EXIT ;  /* 0x000000000000794d */ /* 0x000fea0003800000 */
.L_x_1:
[----:B------:R-:W-:-:S00]  /*00a0*/  BRA `(.L_x_1) ;  /* 0xfffffffc00fc7947 */ /* 0x000fc0000383ffff */
[----:B------:R-:W-:-:S00]  /*00b0*/  NOP ;  /* 0x0000000000007918 */ /* 0x000fc00000000000 */
        /* <DEDUP_REMOVED lines=12> */
.L_x_2:


//--------------------- .nv.global.init           --------------------------
	.section	.nv.global.init,"aw",@progbits
.nv.global.init:
	.type		$str,@object
	.size		$str,(.L_0 - $str)
$str:
        /*0000*/ 	.byte	0x68, 0x65, 0x6c, 0x6c, 0x6f, 0x20, 0x77, 0x6f, 0x72, 0x6c, 0x64, 0x0a, 0x00
.L_0:


//--------------------- .nv.shared.reserved.0     --------------------------
	.section	.nv.shared.reserved.0,"aw",@nobits
	.weak		__nv_reservedSMEM_offset_0_alias
	.size		__nv_reservedSMEM_offset_0_alias, 0, 64
	.other		__nv_reservedSMEM_offset_0_alias,@"STO_CUDA_RESERVED_SHARED STV_DEFAULT"
__nv_reservedSMEM_offset_0_alias:
	.zero		0
	.zero		64


//--------------------- .nv.constant0._Z10ols_kerneli --------------------------
	.section	.nv.constant0._Z10ols_kerneli,"a",@progbits
	.sectionflags	@""
	.align	4
.nv.constant0._Z10ols_kerneli:
	.zero		900


//--------------------- SYMBOLS --------------------------

	.type		.nv.reservedSmem.offset0,@object
	.size		.nv.reservedSmem.offset0,0x4
	.type		vprintf,@function
